	.headerflags	@"EF_CUDA_TEXMODE_UNIFIED EF_CUDA_64BIT_ADDRESS EF_CUDA_ACCELERATORS EF_CUDA_SM90 EF_CUDA_VIRTUAL_SM(EF_CUDA_SM90)"
	.elftype	@"ET_EXEC"


//--------------------- .nv.info                  --------------------------
	.section	.nv.info,"",@"SHT_CUDA_INFO"
	.align	4


	//----- nvinfo : EIATTR_REGCOUNT
	.align		4
        /*0000*/ 	.byte	0x04, 0x2f
        /*0002*/ 	.short	(.L_1 - .L_0)
	.align		4
.L_0:
        /*0004*/ 	.word	index@(triton_poi_fused_repeat_0)
        /*0008*/ 	.word	0x0000000c


	//----- nvinfo : EIATTR_MIN_STACK_SIZE
	.align		4
.L_1:
        /*000c*/ 	.byte	0x04, 0x12
        /*000e*/ 	.short	(.L_3 - .L_2)
	.align		4
.L_2:
        /*0010*/ 	.word	index@(triton_poi_fused_repeat_0)
        /*0014*/ 	.word	0x00000000


	//----- nvinfo : EIATTR_FRAME_SIZE
	.align		4
.L_3:
        /*0018*/ 	.byte	0x04, 0x11
        /*001a*/ 	.short	(.L_5 - .L_4)
	.align		4
.L_4:
        /*001c*/ 	.word	index@(triton_poi_fused_repeat_0)
        /*0020*/ 	.word	0x00000000


	//----- nvinfo : EIATTR_MIN_STACK_SIZE
	.align		4
.L_5:
        /*0024*/ 	.byte	0x04, 0x12
        /*0026*/ 	.short	(.L_7 - .L_6)
	.align		4
.L_6:
        /*0028*/ 	.word	index@(triton_poi_fused_repeat_0)
        /*002c*/ 	.word	0x00000000
.L_7:


//--------------------- .nv.info.triton_poi_fused_repeat_0 --------------------------
	.section	.nv.info.triton_poi_fused_repeat_0,"",@"SHT_CUDA_INFO"
	.sectionflags	@""
	.align	4


	//----- nvinfo : EIATTR_CUDA_API_VERSION
	.align		4
        /*0000*/ 	.byte	0x04, 0x37
        /*0002*/ 	.short	(.L_9 - .L_8)
.L_8:
        /*0004*/ 	.word	0x0000007c


	//----- nvinfo : EIATTR_KPARAM_INFO
	.align		4
.L_9:
        /*0008*/ 	.byte	0x04, 0x17
        /*000a*/ 	.short	(.L_11 - .L_10)
.L_10:
        /*000c*/ 	.word	0x00000000
        /*0010*/ 	.short	0x0002
        /*0012*/ 	.short	0x0010
        /*0014*/ 	.byte	0x00, 0xf0, 0x11, 0x00


	//----- nvinfo : EIATTR_KPARAM_INFO
	.align		4
.L_11:
        /*0018*/ 	.byte	0x04, 0x17
        /*001a*/ 	.short	(.L_13 - .L_12)
.L_12:
        /*001c*/ 	.word	0x00000000
        /*0020*/ 	.short	0x0001
        /*0022*/ 	.short	0x0008
        /*0024*/ 	.byte	0x00, 0xf4, 0x21, 0x00


	//----- nvinfo : EIATTR_KPARAM_INFO
	.align		4
.L_13:
        /*0028*/ 	.byte	0x04, 0x17
        /*002a*/ 	.short	(.L_15 - .L_14)
.L_14:
        /*002c*/ 	.word	0x00000000
        /*0030*/ 	.short	0x0000
        /*0032*/ 	.short	0x0000
        /*0034*/ 	.byte	0x00, 0xf4, 0x21, 0x00


	//----- nvinfo : EIATTR_SPARSE_MMA_MASK
	.align		4
.L_15:
        /*0038*/ 	.byte	0x03, 0x50
        /*003a*/ 	.short	0x0000


	//----- nvinfo : EIATTR_MAXREG_COUNT
	.align		4
        /*003c*/ 	.byte	0x03, 0x1b
        /*003e*/ 	.short	0x00ff


	//----- nvinfo : EIATTR_EXIT_INSTR_OFFSETS
	.align		4
        /*0040*/ 	.byte	0x04, 0x1c
        /*0042*/ 	.short	(.L_17 - .L_16)


	//   ....[0]....
.L_16:
        /*0044*/ 	.word	0x00000150


	//   ....[1]....
        /*0048*/ 	.word	0x00000170


	//----- nvinfo : EIATTR_REQNTID
	.align		4
.L_17:
        /*004c*/ 	.byte	0x04, 0x10
        /*004e*/ 	.short	(.L_19 - .L_18)
.L_18:
        /*0050*/ 	.word	0x00000020
        /*0054*/ 	.word	0x00000001
        /*0058*/ 	.word	0x00000001


	//----- nvinfo : EIATTR_CRS_STACK_SIZE
	.align		4
.L_19:
        /*005c*/ 	.byte	0x04, 0x1e
        /*005e*/ 	.short	(.L_21 - .L_20)
.L_20:
        /*0060*/ 	.word	0x00000000


	//----- nvinfo : EIATTR_CBANK_PARAM_SIZE
	.align		4
.L_21:
        /*0064*/ 	.byte	0x03, 0x19
        /*0066*/ 	.short	0x0014


	//----- nvinfo : EIATTR_PARAM_CBANK
	.align		4
        /*0068*/ 	.byte	0x04, 0x0a
        /*006a*/ 	.short	(.L_23 - .L_22)
	.align		4
.L_22:
        /*006c*/ 	.word	index@(.nv.constant0.triton_poi_fused_repeat_0)
        /*0070*/ 	.short	0x0210
        /*0072*/ 	.short	0x0014


	//----- nvinfo : EIATTR_SW_WAR
	.align		4
.L_23:
        /*0074*/ 	.byte	0x04, 0x36
        /*0076*/ 	.short	(.L_25 - .L_24)
.L_24:
        /*0078*/ 	.word	0x00000008
.L_25:


//--------------------- .nv.callgraph             --------------------------
	.section	.nv.callgraph,"",@"SHT_CUDA_CALLGRAPH"
	.align	4
	.sectionentsize	8
	.align		4
        /*0000*/ 	.word	0x00000000
	.align		4
        /*0004*/ 	.word	0xffffffff
	.align		4
        /*0008*/ 	.word	0x00000000
	.align		4
        /*000c*/ 	.word	0xfffffffe
	.align		4
        /*0010*/ 	.word	0x00000000
	.align		4
        /*0014*/ 	.word	0xfffffffd
	.align		4
        /*0018*/ 	.word	0x00000000
	.align		4
        /*001c*/ 	.word	0xfffffffc


//--------------------- .text.triton_poi_fused_repeat_0 --------------------------
	.section	.text.triton_poi_fused_repeat_0,"ax",@progbits
	.align	128
        .global         triton_poi_fused_repeat_0
        .type           triton_poi_fused_repeat_0,@function
        .size           triton_poi_fused_repeat_0,(.L_x_3 - triton_poi_fused_repeat_0)
        .other          triton_poi_fused_repeat_0,@"STO_CUDA_ENTRY STV_DEFAULT"
triton_poi_fused_repeat_0:
.text.triton_poi_fused_repeat_0:
[----:B------:R-:W0:Y:S02]  /*0000*/  LDC R1, c[0x0][0x28] ;  /* 0x00000a00ff017b82 */ /* 0x000e240000000800 */
[----:B------:R-:W1:Y:S01]  /*0010*/  S2R R0, SR_TID.X ;  /* 0x0000000000007919 */ /* 0x000e620000002100 */
[----:B------:R-:W2:Y:S01]  /*0020*/  LDC.64 R4, c[0x0][0x218] ;  /* 0x00008600ff047b82 */ /* 0x000ea20000000a00 */
[----:B------:R-:W-:Y:S01]  /*0030*/  ULDC.64 UR4, c[0x0][0x208] ;  /* 0x0000820000047ab9 */ /* 0x000fe20000000a00 */
[----:B------:R-:W-:Y:S01]  /*0040*/  BSSY B0, `(.L_x_0) ;  /* 0x0000010000007945 */ /* 0x000fe20003800000 */
[----:B------:R-:W3:Y:S05]  /*0050*/  S2R R7, SR_CTAID.X ;  /* 0x0000000000077919 */ /* 0x000eea0000002500 */
[----:B------:R-:W4:Y:S01]  /*0060*/  LDC.64 R2, c[0x0][0x210] ;  /* 0x00008400ff027b82 */ /* 0x000f220000000a00 */
[----:B-1----:R-:W-:-:S02]  /*0070*/  LOP3.LUT R0, R0, 0x1f, RZ, 0xc0, !PT ;  /* 0x0000001f00007812 */ /* 0x002fc400078ec0ff */
[----:B---3--:R-:W-:-:S03]  /*0080*/  SHF.R.S32.HI R6, RZ, 0x1a, R7 ;  /* 0x0000001aff067819 */ /* 0x008fc60000011407 */
[----:B------:R-:W-:Y:S01]  /*0090*/  IMAD R7, R7, 0x20, R0 ;  /* 0x0000002007077824 */ /* 0x000fe200078e0200 */
[----:B------:R-:W-:-:S03]  /*00a0*/  SGXT R0, R6, 0x1 ;  /* 0x000000010600781a */ /* 0x000fc60000000200 */
[C---:B--2---:R-:W-:Y:S01]  /*00b0*/  IMAD.WIDE R4, R7.reuse, 0x4, R4 ;  /* 0x0000000407047825 */ /* 0x044fe200078e0204 */
[----:B------:R-:W-:Y:S02]  /*00c0*/  ISETP.GE.AND P0, PT, R7, 0x20, PT ;  /* 0x000000200700780c */ /* 0x000fe40003f06270 */
[----:B------:R-:W-:-:S04]  /*00d0*/  LEA.HI R0, R0, R7, RZ, 0x3 ;  /* 0x0000000700007211 */ /* 0x000fc800078f18ff */
[----:B------:R-:W-:-:S05]  /*00e0*/  LOP3.LUT R0, R0, 0xfffffff8, RZ, 0xc0, !PT ;  /* 0xfffffff800007812 */ /* 0x000fca00078ec0ff */
[----:B------:R-:W-:Y:S02]  /*00f0*/  IMAD.IADD R9, R7, 0x1, -R0 ;  /* 0x0000000107097824 */ /* 0x000fe400078e0a00 */
[----:B------:R-:W-:Y:S02]  /*0100*/  IMAD.MOV.U32 R7, RZ, RZ, RZ ;  /* 0x000000ffff077224 */ /* 0x000fe400078e00ff */
[----:B----4-:R-:W-:Y:S01]  /*0110*/  IMAD.WIDE R2, R9, 0x4, R2 ;  /* 0x0000000409027825 */ /* 0x010fe200078e0202 */
[----:B------:R-:W-:Y:S06]  /*0120*/  @P0 BRA `(.L_x_1) ;  /* 0x0000000000040947 */ /* 0x000fec0003800000 */
[----:B------:R1:W5:Y:S02]  /*0130*/  LDG.E R7, desc[UR4][R2.64] ;  /* 0x0000000402077981 */ /* 0x000364000c1e1900 */
.L_x_1:
[----:B------:R-:W-:Y:S05]  /*0140*/  BSYNC B0 ;  /* 0x0000000000007941 */ /* 0x000fea0003800000 */
.L_x_0:
[----:B------:R-:W-:Y:S05]  /*0150*/  @P0 EXIT ;  /* 0x000000000000094d */ /* 0x000fea0003800000 */
[----:B-----5:R-:W-:Y:S01]  /*0160*/  STG.E desc[UR4][R4.64], R7 ;  /* 0x0000000704007986 */ /* 0x020fe2000c101904 */
[----:B------:R-:W-:Y:S05]  /*0170*/  EXIT ;  /* 0x000000000000794d */ /* 0x000fea0003800000 */
.L_x_2:
[----:B------:R-:W-:-:S00]  /*0180*/  BRA `(.L_x_2) ;  /* 0xfffffffc00fc7947 */ /* 0x000fc0000383ffff */
[----:B------:R-:W-:-:S00]  /*0190*/  NOP ;  /* 0x0000000000007918 */ /* 0x000fc00000000000 */
        /* <DEDUP_REMOVED lines=14> */
.L_x_3:


//--------------------- .nv.constant0.triton_poi_fused_repeat_0 --------------------------
	.section	.nv.constant0.triton_poi_fused_repeat_0,"a",@progbits
	.sectionflags	@""
	.align	4
.nv.constant0.triton_poi_fused_repeat_0:
	.zero		548
